//
// Generated by NVIDIA NVVM Compiler
//
// Compiler Build ID: CL-36424714
// Cuda compilation tools, release 13.0, V13.0.88
// Based on NVVM 20.0.0
//

.version 9.0
.target sm_100
.address_size 64

	// .globl	_Z11gemm_sharedPKfS0_Pfiii
// _ZZ11gemm_sharedPKfS0_PfiiiE2As has been demoted
// _ZZ11gemm_sharedPKfS0_PfiiiE2Bs has been demoted

.visible .entry _Z11gemm_sharedPKfS0_Pfiii(
	.param .u64 .ptr .align 1 _Z11gemm_sharedPKfS0_Pfiii_param_0,
	.param .u64 .ptr .align 1 _Z11gemm_sharedPKfS0_Pfiii_param_1,
	.param .u64 .ptr .align 1 _Z11gemm_sharedPKfS0_Pfiii_param_2,
	.param .u32 _Z11gemm_sharedPKfS0_Pfiii_param_3,
	.param .u32 _Z11gemm_sharedPKfS0_Pfiii_param_4,
	.param .u32 _Z11gemm_sharedPKfS0_Pfiii_param_5
)
{
	.reg .pred 	%p<12>;
	.reg .b32 	%r<42>;
	.reg .b32 	%f<111>;
	.reg .b64 	%rd<13>;
	// demoted variable
	.shared .align 4 .b8 _ZZ11gemm_sharedPKfS0_PfiiiE2As[4224];
	// demoted variable
	.shared .align 4 .b8 _ZZ11gemm_sharedPKfS0_PfiiiE2Bs[4224];
	ld.param.u64 	%rd4, [_Z11gemm_sharedPKfS0_Pfiii_param_0];
	ld.param.u64 	%rd5, [_Z11gemm_sharedPKfS0_Pfiii_param_1];
	ld.param.u64 	%rd6, [_Z11gemm_sharedPKfS0_Pfiii_param_2];
	ld.param.u32 	%r23, [_Z11gemm_sharedPKfS0_Pfiii_param_3];
	ld.param.u32 	%r24, [_Z11gemm_sharedPKfS0_Pfiii_param_4];
	ld.param.u32 	%r25, [_Z11gemm_sharedPKfS0_Pfiii_param_5];
	mov.u32 	%r37, %tid.x;
	mov.u32 	%r39, %tid.y;
	mov.u32 	%r26, %ctaid.x;
	shl.b32 	%r27, %r26, 5;
	add.s32 	%r3, %r27, %r39;
	mov.u32 	%r28, %ctaid.y;
	shl.b32 	%r4, %r28, 5;
	add.s32 	%r5, %r4, %r37;
	setp.lt.s32 	%p1, %r24, 1;
	mov.f32 	%f110, 0f00000000;
	@%p1 bra 	$L__BB0_7;
	mul.lo.s32 	%r30, %r39, 132;
	mov.u32 	%r31, _ZZ11gemm_sharedPKfS0_PfiiiE2As;
	add.s32 	%r6, %r31, %r30;
	shl.b32 	%r32, %r37, 2;
	add.s32 	%r7, %r6, %r32;
	mov.u32 	%r33, _ZZ11gemm_sharedPKfS0_PfiiiE2Bs;
	add.s32 	%r9, %r33, %r32;
	add.s32 	%r8, %r9, %r30;
	mad.lo.s32 	%r34, %r39, %r25, %r37;
	add.s32 	%r40, %r34, %r4;
	shl.b32 	%r11, %r25, 5;
	mad.lo.s32 	%r38, %r24, %r3, %r37;
	cvta.to.global.u64 	%rd1, %rd4;
	cvta.to.global.u64 	%rd2, %rd5;
	mov.f32 	%f110, 0f00000000;
	mov.b32 	%r41, 0;
$L__BB0_2:
	setp.ge.s32 	%p2, %r3, %r23;
	mul.wide.s32 	%rd7, %r38, 4;
	add.s64 	%rd3, %rd1, %rd7;
	setp.ge.s32 	%p3, %r37, %r24;
	mov.f32 	%f108, 0f00000000;
	or.pred  	%p4, %p2, %p3;
	@%p4 bra 	$L__BB0_4;
	ld.global.nc.f32 	%f108, [%rd3];
$L__BB0_4:
	setp.ge.s32 	%p5, %r5, %r25;
	st.shared.f32 	[%r7], %f108;
	setp.ge.s32 	%p6, %r39, %r24;
	mov.f32 	%f109, 0f00000000;
	or.pred  	%p7, %p5, %p6;
	@%p7 bra 	$L__BB0_6;
	mul.wide.s32 	%rd8, %r40, 4;
	add.s64 	%rd9, %rd2, %rd8;
	ld.global.nc.f32 	%f109, [%rd9];
$L__BB0_6:
	st.shared.f32 	[%r8], %f109;
	bar.sync 	0;
	ld.shared.f32 	%f12, [%r6];
	ld.shared.f32 	%f13, [%r9];
	fma.rn.f32 	%f14, %f12, %f13, %f110;
	ld.shared.f32 	%f15, [%r6+4];
	ld.shared.f32 	%f16, [%r9+132];
	fma.rn.f32 	%f17, %f15, %f16, %f14;
	ld.shared.f32 	%f18, [%r6+8];
	ld.shared.f32 	%f19, [%r9+264];
	fma.rn.f32 	%f20, %f18, %f19, %f17;
	ld.shared.f32 	%f21, [%r6+12];
	ld.shared.f32 	%f22, [%r9+396];
	fma.rn.f32 	%f23, %f21, %f22, %f20;
	ld.shared.f32 	%f24, [%r6+16];
	ld.shared.f32 	%f25, [%r9+528];
	fma.rn.f32 	%f26, %f24, %f25, %f23;
	ld.shared.f32 	%f27, [%r6+20];
	ld.shared.f32 	%f28, [%r9+660];
	fma.rn.f32 	%f29, %f27, %f28, %f26;
	ld.shared.f32 	%f30, [%r6+24];
	ld.shared.f32 	%f31, [%r9+792];
	fma.rn.f32 	%f32, %f30, %f31, %f29;
	ld.shared.f32 	%f33, [%r6+28];
	ld.shared.f32 	%f34, [%r9+924];
	fma.rn.f32 	%f35, %f33, %f34, %f32;
	ld.shared.f32 	%f36, [%r6+32];
	ld.shared.f32 	%f37, [%r9+1056];
	fma.rn.f32 	%f38, %f36, %f37, %f35;
	ld.shared.f32 	%f39, [%r6+36];
	ld.shared.f32 	%f40, [%r9+1188];
	fma.rn.f32 	%f41, %f39, %f40, %f38;
	ld.shared.f32 	%f42, [%r6+40];
	ld.shared.f32 	%f43, [%r9+1320];
	fma.rn.f32 	%f44, %f42, %f43, %f41;
	ld.shared.f32 	%f45, [%r6+44];
	ld.shared.f32 	%f46, [%r9+1452];
	fma.rn.f32 	%f47, %f45, %f46, %f44;
	ld.shared.f32 	%f48, [%r6+48];
	ld.shared.f32 	%f49, [%r9+1584];
	fma.rn.f32 	%f50, %f48, %f49, %f47;
	ld.shared.f32 	%f51, [%r6+52];
	ld.shared.f32 	%f52, [%r9+1716];
	fma.rn.f32 	%f53, %f51, %f52, %f50;
	ld.shared.f32 	%f54, [%r6+56];
	ld.shared.f32 	%f55, [%r9+1848];
	fma.rn.f32 	%f56, %f54, %f55, %f53;
	ld.shared.f32 	%f57, [%r6+60];
	ld.shared.f32 	%f58, [%r9+1980];
	fma.rn.f32 	%f59, %f57, %f58, %f56;
	ld.shared.f32 	%f60, [%r6+64];
	ld.shared.f32 	%f61, [%r9+2112];
	fma.rn.f32 	%f62, %f60, %f61, %f59;
	ld.shared.f32 	%f63, [%r6+68];
	ld.shared.f32 	%f64, [%r9+2244];
	fma.rn.f32 	%f65, %f63, %f64, %f62;
	ld.shared.f32 	%f66, [%r6+72];
	ld.shared.f32 	%f67, [%r9+2376];
	fma.rn.f32 	%f68, %f66, %f67, %f65;
	ld.shared.f32 	%f69, [%r6+76];
	ld.shared.f32 	%f70, [%r9+2508];
	fma.rn.f32 	%f71, %f69, %f70, %f68;
	ld.shared.f32 	%f72, [%r6+80];
	ld.shared.f32 	%f73, [%r9+2640];
	fma.rn.f32 	%f74, %f72, %f73, %f71;
	ld.shared.f32 	%f75, [%r6+84];
	ld.shared.f32 	%f76, [%r9+2772];
	fma.rn.f32 	%f77, %f75, %f76, %f74;
	ld.shared.f32 	%f78, [%r6+88];
	ld.shared.f32 	%f79, [%r9+2904];
	fma.rn.f32 	%f80, %f78, %f79, %f77;
	ld.shared.f32 	%f81, [%r6+92];
	ld.shared.f32 	%f82, [%r9+3036];
	fma.rn.f32 	%f83, %f81, %f82, %f80;
	ld.shared.f32 	%f84, [%r6+96];
	ld.shared.f32 	%f85, [%r9+3168];
	fma.rn.f32 	%f86, %f84, %f85, %f83;
	ld.shared.f32 	%f87, [%r6+100];
	ld.shared.f32 	%f88, [%r9+3300];
	fma.rn.f32 	%f89, %f87, %f88, %f86;
	ld.shared.f32 	%f90, [%r6+104];
	ld.shared.f32 	%f91, [%r9+3432];
	fma.rn.f32 	%f92, %f90, %f91, %f89;
	ld.shared.f32 	%f93, [%r6+108];
	ld.shared.f32 	%f94, [%r9+3564];
	fma.rn.f32 	%f95, %f93, %f94, %f92;
	ld.shared.f32 	%f96, [%r6+112];
	ld.shared.f32 	%f97, [%r9+3696];
	fma.rn.f32 	%f98, %f96, %f97, %f95;
	ld.shared.f32 	%f99, [%r6+116];
	ld.shared.f32 	%f100, [%r9+3828];
	fma.rn.f32 	%f101, %f99, %f100, %f98;
	ld.shared.f32 	%f102, [%r6+120];
	ld.shared.f32 	%f103, [%r9+3960];
	fma.rn.f32 	%f104, %f102, %f103, %f101;
	ld.shared.f32 	%f105, [%r6+124];
	ld.shared.f32 	%f106, [%r9+4092];
	fma.rn.f32 	%f110, %f105, %f106, %f104;
	bar.sync 	0;
	add.s32 	%r41, %r41, 32;
	add.s32 	%r40, %r40, %r11;
	add.s32 	%r39, %r39, 32;
	add.s32 	%r38, %r38, 32;
	add.s32 	%r37, %r37, 32;
	setp.lt.s32 	%p8, %r41, %r24;
	@%p8 bra 	$L__BB0_2;
$L__BB0_7:
	setp.ge.s32 	%p9, %r3, %r23;
	setp.ge.s32 	%p10, %r5, %r25;
	or.pred  	%p11, %p9, %p10;
	@%p11 bra 	$L__BB0_9;
	mad.lo.s32 	%r36, %r25, %r3, %r5;
	cvta.to.global.u64 	%rd10, %rd6;
	mul.wide.s32 	%rd11, %r36, 4;
	add.s64 	%rd12, %rd10, %rd11;
	st.global.f32 	[%rd12], %f110;
$L__BB0_9:
	ret;

}


// ===== COMPILED SASS (sm_100) =====

	.target	sm_100

	.elftype	@"ET_EXEC"


//--------------------- .note.nv.tkinfo           --------------------------
	.section	.note.nv.tkinfo,"",@"SHT_NOTE"
	.sectionflags	@"SHF_NOTE_NV_TKINFO"
	.tkinfo
        /*0018*/ 	.word	0x00000002
        /*0030*/ 	.string	""
        /*0030*/ 	.string	"ptxas"
        /*0030*/ 	.string	"Cuda compilation tools, release 13.0, V13.0.88"
        /*0030*/ 	.string	"Build cuda_13.0.r13.0/compiler.36424714_0"
        /*0030*/ 	.string	"-arch sm_100 -m 64 "



//--------------------- .note.nv.cuinfo           --------------------------
	.section	.note.nv.cuinfo,"",@"SHT_NOTE"
	.sectionflags	@"SHF_NOTE_NV_CUINFO"
        /*0018*/ 	.short	0x0002
        /*001a*/ 	.short	0x0064
        /*001c*/ 	.short	0x0082
	.zero		2


//--------------------- .nv.info                  --------------------------
	.section	.nv.info,"",@"SHT_CUDA_INFO"
	.align	4


	//----- nvinfo : EIATTR_REGCOUNT
	.align		4
        /*0000*/ 	.byte	0x04, 0x2f
        /*0002*/ 	.short	(.L_1 - .L_0)
	.align		4
.L_0:
        /*0004*/ 	.word	index@(_Z11gemm_sharedPKfS0_Pfiii)
        /*0008*/ 	.word	0x0000001e


	//----- nvinfo : EIATTR_FRAME_SIZE
	.align		4
.L_1:
        /*000c*/ 	.byte	0x04, 0x11
        /*000e*/ 	.short	(.L_3 - .L_2)
	.align		4
.L_2:
        /*0010*/ 	.word	index@(_Z11gemm_sharedPKfS0_Pfiii)
        /*0014*/ 	.word	0x00000000


	//----- nvinfo : EIATTR_MIN_STACK_SIZE
	.align		4
.L_3:
        /*0018*/ 	.byte	0x04, 0x12
        /*001a*/ 	.short	(.L_5 - .L_4)
	.align		4
.L_4:
        /*001c*/ 	.word	index@(_Z11gemm_sharedPKfS0_Pfiii)
        /*0020*/ 	.word	0x00000000
.L_5:


//--------------------- .nv.compat                --------------------------
	.section	.nv.compat,"",@"SHT_CUDA_COMPAT_INFO"
	.align	4
        /*0000*/ 	.byte	0x02, 0x09, 0x00, 0x00, 0x02, 0x02, 0x01, 0x00, 0x02, 0x05, 0x05, 0x00, 0x03, 0x07, 0x01, 0x01
        /*0010*/ 	.byte	0x02, 0x03, 0x00, 0x00, 0x02, 0x06, 0x01, 0x00, 0x04, 0x0b, 0x08, 0x00, 0x09, 0x00, 0x00, 0x00
        /*0020*/ 	.byte	0x00, 0x00, 0x00, 0x00


//--------------------- .nv.info._Z11gemm_sharedPKfS0_Pfiii --------------------------
	.section	.nv.info._Z11gemm_sharedPKfS0_Pfiii,"",@"SHT_CUDA_INFO"
	.sectionflags	@""
	.align	4


	//----- nvinfo : EIATTR_CUDA_API_VERSION
	.align		4
        /*0000*/ 	.byte	0x04, 0x37
        /*0002*/ 	.short	(.L_7 - .L_6)
.L_6:
        /*0004*/ 	.word	0x00000082


	//----- nvinfo : EIATTR_KPARAM_INFO
	.align		4
.L_7:
        /*0008*/ 	.byte	0x04, 0x17
        /*000a*/ 	.short	(.L_9 - .L_8)
.L_8:
        /*000c*/ 	.word	0x00000000
        /*0010*/ 	.short	0x0005
        /*0012*/ 	.short	0x0020
        /*0014*/ 	.byte	0x00, 0xf0, 0x11, 0x00


	//----- nvinfo : EIATTR_KPARAM_INFO
	.align		4
.L_9:
        /*0018*/ 	.byte	0x04, 0x17
        /*001a*/ 	.short	(.L_11 - .L_10)
.L_10:
        /*001c*/ 	.word	0x00000000
        /*0020*/ 	.short	0x0004
        /*0022*/ 	.short	0x001c
        /*0024*/ 	.byte	0x00, 0xf0, 0x11, 0x00


	//----- nvinfo : EIATTR_KPARAM_INFO
	.align		4
.L_11:
        /*0028*/ 	.byte	0x04, 0x17
        /*002a*/ 	.short	(.L_13 - .L_12)
.L_12:
        /*002c*/ 	.word	0x00000000
        /*0030*/ 	.short	0x0003
        /*0032*/ 	.short	0x0018
        /*0034*/ 	.byte	0x00, 0xf0, 0x11, 0x00


	//----- nvinfo : EIATTR_KPARAM_INFO
	.align		4
.L_13:
        /*0038*/ 	.byte	0x04, 0x17
        /*003a*/ 	.short	(.L_15 - .L_14)
.L_14:
        /*003c*/ 	.word	0x00000000
        /*0040*/ 	.short	0x0002
        /*0042*/ 	.short	0x0010
        /*0044*/ 	.byte	0x00, 0xf5, 0x21, 0x00


	//----- nvinfo : EIATTR_KPARAM_INFO
	.align		4
.L_15:
        /*0048*/ 	.byte	0x04, 0x17
        /*004a*/ 	.short	(.L_17 - .L_16)
.L_16:
        /*004c*/ 	.word	0x00000000
        /*0050*/ 	.short	0x0001
        /*0052*/ 	.short	0x0008
        /*0054*/ 	.byte	0x00, 0xf5, 0x21, 0x00


	//----- nvinfo : EIATTR_KPARAM_INFO
	.align		4
.L_17:
        /*0058*/ 	.byte	0x04, 0x17
        /*005a*/ 	.short	(.L_19 - .L_18)
.L_18:
        /*005c*/ 	.word	0x00000000
        /*0060*/ 	.short	0x0000
        /*0062*/ 	.short	0x0000
        /*0064*/ 	.byte	0x00, 0xf5, 0x21, 0x00


	//----- nvinfo : EIATTR_SPARSE_MMA_MASK
	.align		4
.L_19:
        /*0068*/ 	.byte	0x03, 0x50
        /*006a*/ 	.short	0x0000


	//----- nvinfo : EIATTR_MAXREG_COUNT
	.align		4
        /*006c*/ 	.byte	0x03, 0x1b
        /*006e*/ 	.short	0x00ff


	//----- nvinfo : EIATTR_NUM_BARRIERS
	.align		4
        /*0070*/ 	.byte	0x02, 0x4c
        /*0072*/ 	.byte	0x01
	.zero		1


	//----- nvinfo : EIATTR_MERCURY_ISA_VERSION
	.align		4
        /*0074*/ 	.byte	0x03, 0x5f
        /*0076*/ 	.short	0x0101


	//----- nvinfo : EIATTR_VRC_CTA_INIT_COUNT
	.align		4
        /*0078*/ 	.byte	0x02, 0x4a
	.zero		1
	.zero		1


	//----- nvinfo : EIATTR_EXIT_INSTR_OFFSETS
	.align		4
        /*007c*/ 	.byte	0x04, 0x1c
        /*007e*/ 	.short	(.L_21 - .L_20)


	//   ....[0]....
.L_20:
        /*0080*/ 	.word	0x00000980


	//   ....[1]....
        /*0084*/ 	.word	0x000009d0


	//----- nvinfo : EIATTR_CBANK_PARAM_SIZE
	.align		4
.L_21:
        /*0088*/ 	.byte	0x03, 0x19
        /*008a*/ 	.short	0x0024


	//----- nvinfo : EIATTR_PARAM_CBANK
	.align		4
        /*008c*/ 	.byte	0x04, 0x0a
        /*008e*/ 	.short	(.L_23 - .L_22)
	.align		4
.L_22:
        /*0090*/ 	.word	index@(.nv.constant0._Z11gemm_sharedPKfS0_Pfiii)
        /*0094*/ 	.short	0x0380
        /*0096*/ 	.short	0x0024


	//----- nvinfo : EIATTR_SW_WAR
	.align		4
.L_23:
        /*0098*/ 	.byte	0x04, 0x36
        /*009a*/ 	.short	(.L_25 - .L_24)
.L_24:
        /*009c*/ 	.word	0x00000008
.L_25:


//--------------------- .nv.callgraph             --------------------------
	.section	.nv.callgraph,"",@"SHT_CUDA_CALLGRAPH"
	.align	4
	.sectionentsize	8
	.align		4
        /*0000*/ 	.word	0x00000000
	.align		4
        /*0004*/ 	.word	0xffffffff
	.align		4
        /*0008*/ 	.word	0x00000000
	.align		4
        /*000c*/ 	.word	0xfffffffe
	.align		4
        /*0010*/ 	.word	0x00000000
	.align		4
        /*0014*/ 	.word	0xfffffffd
	.align		4
        /*0018*/ 	.word	0x00000000
	.align		4
        /*001c*/ 	.word	0xfffffffc


//--------------------- .text._Z11gemm_sharedPKfS0_Pfiii --------------------------
	.section	.text._Z11gemm_sharedPKfS0_Pfiii,"ax",@progbits
	.align	128
        .global         _Z11gemm_sharedPKfS0_Pfiii
        .type           _Z11gemm_sharedPKfS0_Pfiii,@function
        .size           _Z11gemm_sharedPKfS0_Pfiii,(.L_x_3 - _Z11gemm_sharedPKfS0_Pfiii)
        .other          _Z11gemm_sharedPKfS0_Pfiii,@"STO_CUDA_ENTRY STV_DEFAULT"
_Z11gemm_sharedPKfS0_Pfiii:
.text._Z11gemm_sharedPKfS0_Pfiii:
[----:B------:R-:W-:Y:S01]  /*0000*/  LDC R1, c[0x0][0x37c] ;  /* 0x0000df00ff017b82 */ /* 0x000fe20000000800 */
[----:B------:R-:W0:Y:S01]  /*0010*/  S2R R0, SR_TID.Y ;  /* 0x0000000000007919 */ /* 0x000e220000002200 */
[----:B------:R-:W1:Y:S01]  /*0020*/  LDCU UR4, c[0x0][0x39c] ;  /* 0x00007380ff0477ac */ /* 0x000e620008000800 */
[----:B------:R-:W-:Y:S01]  /*0030*/  HFMA2 R18, -RZ, RZ, 0, 0 ;  /* 0x00000000ff127431 */ /* 0x000fe200000001ff */
[----:B------:R-:W0:Y:S01]  /*0040*/  S2R R3, SR_CTAID.X ;  /* 0x0000000000037919 */ /* 0x000e220000002500 */
[----:B------:R-:W2:Y:S01]  /*0050*/  LDCU UR10, c[0x0][0x3a0] ;  /* 0x00007400ff0a77ac */ /* 0x000ea20008000800 */
[----:B------:R-:W3:Y:S01]  /*0060*/  S2R R13, SR_TID.X ;  /* 0x00000000000d7919 */ /* 0x000ee20000002100 */
[----:B------:R-:W4:Y:S01]  /*0070*/  LDCU.64 UR6, c[0x0][0x358] ;  /* 0x00006b00ff0677ac */ /* 0x000f220008000a00 */
[----:B------:R-:W3:Y:S01]  /*0080*/  S2R R12, SR_CTAID.Y ;  /* 0x00000000000c7919 */ /* 0x000ee20000002600 */
[----:B-1----:R-:W-:Y:S01]  /*0090*/  UISETP.GE.AND UP0, UPT, UR4, 0x1, UPT ;  /* 0x000000010400788c */ /* 0x002fe2000bf06270 */
[----:B0-----:R-:W-:-:S02]  /*00a0*/  LEA R4, R3, R0, 0x5 ;  /* 0x0000000003047211 */ /* 0x001fc400078e28ff */
[----:B---3--:R-:W-:-:S06]  /*00b0*/  LEA R5, R12, R13, 0x5 ;  /* 0x0000000d0c057211 */ /* 0x008fcc00078e28ff */
[----:B--2-4-:R-:W-:Y:S05]  /*00c0*/  BRA.U !UP0, `(.L_x_0) ;  /* 0x0000000908207547 */ /* 0x014fea000b800000 */
[----:B------:R-:W0:Y:S01]  /*00d0*/  S2R R10, SR_CgaCtaId ;  /* 0x00000000000a7919 */ /* 0x000e220000008800 */
[----:B------:R-:W1:Y:S01]  /*00e0*/  LDCU UR5, c[0x0][0x3a0] ;  /* 0x00007400ff0577ac */ /* 0x000e620008000800 */
[----:B------:R-:W2:Y:S01]  /*00f0*/  LDC R6, c[0x0][0x3a0] ;  /* 0x0000e800ff067b82 */ /* 0x000ea20000000800 */
[----:B------:R-:W-:Y:S02]  /*0100*/  MOV R7, 0x400 ;  /* 0x0000040000077802 */ /* 0x000fe40000000f00 */
[----:B------:R-:W-:Y:S01]  /*0110*/  MOV R18, RZ ;  /* 0x000000ff00127202 */ /* 0x000fe20000000f00 */
[----:B------:R-:W3:Y:S01]  /*0120*/  LDCU.64 UR8, c[0x0][0x398] ;  /* 0x00007300ff0877ac */ /* 0x000ee20008000a00 */
[----:B------:R-:W-:-:S03]  /*0130*/  IADD3 R8, PT, PT, R7, 0x1080, RZ ;  /* 0x0000108007087810 */ /* 0x000fc60007ffe0ff */
[----:B------:R-:W4:Y:S01]  /*0140*/  LDC.64 R2, c[0x0][0x380] ;  /* 0x0000e000ff027b82 */ /* 0x000f220000000a00 */
[----:B-1----:R-:W-:Y:S01]  /*0150*/  IMAD R9, R0, UR5, R13 ;  /* 0x0000000500097c24 */ /* 0x002fe2000f8e020d */
[C---:B0-----:R-:W-:Y:S02]  /*0160*/  LEA R7, R10.reuse, R7, 0x18 ;  /* 0x000000070a077211 */ /* 0x041fe400078ec0ff */
[----:B------:R-:W-:-:S03]  /*0170*/  LEA R10, R10, R8, 0x18 ;  /* 0x000000080a0a7211 */ /* 0x000fc600078ec0ff */
[----:B------:R-:W-:Y:S01]  /*0180*/  IMAD R8, R0, 0x84, R7 ;  /* 0x0000008400087824 */ /* 0x000fe200078e0207 */
[C---:B------:R-:W-:Y:S02]  /*0190*/  LEA R11, R13.reuse, R10, 0x2 ;  /* 0x0000000a0d0b7211 */ /* 0x040fe400078e10ff */
[----:B------:R-:W-:Y:S01]  /*01a0*/  LEA R7, R12, R9, 0x5 ;  /* 0x000000090c077211 */ /* 0x000fe200078e28ff */
[----:B------:R-:W-:Y:S01]  /*01b0*/  IMAD R9, R4, UR4, R13 ;  /* 0x0000000404097c24 */ /* 0x000fe2000f8e020d */
[----:B------:R-:W-:Y:S01]  /*01c0*/  LEA R12, R13, R8, 0x2 ;  /* 0x000000080d0c7211 */ /* 0x000fe200078e10ff */
[----:B------:R-:W-:Y:S01]  /*01d0*/  IMAD R10, R0, 0x84, R11 ;  /* 0x00000084000a7824 */ /* 0x000fe200078e020b */
[----:B---3--:R-:W-:-:S06]  /*01e0*/  UMOV UR4, URZ ;  /* 0x000000ff00047c82 */ /* 0x008fcc0008000000 */
.L_x_1:
[----:B------:R-:W-:Y:S01]  /*01f0*/  ISETP.GE.AND P0, PT, R0, UR9, PT ;  /* 0x0000000900007c0c */ /* 0x000fe2000bf06270 */
[----:B------:R-:W-:Y:S01]  /*0200*/  HFMA2 R21, -RZ, RZ, 0, 0 ;  /* 0x00000000ff157431 */ /* 0x000fe200000001ff */
[----:B------:R-:W-:Y:S01]  /*0210*/  ISETP.GE.AND P1, PT, R13, UR9, PT ;  /* 0x000000090d007c0c */ /* 0x000fe2000bf26270 */
[----:B----4-:R-:W-:Y:S01]  /*0220*/  IMAD.WIDE R14, R9, 0x4, R2 ;  /* 0x00000004090e7825 */ /* 0x010fe200078e0202 */
[----:B--2---:R-:W-:Y:S02]  /*0230*/  ISETP.GE.OR P0, PT, R5, R6, P0 ;  /* 0x000000060500720c */ /* 0x004fe40000706670 */
[----:B------:R-:W-:Y:S02]  /*0240*/  ISETP.GE.OR P1, PT, R4, UR8, P1 ;  /* 0x0000000804007c0c */ /* 0x000fe40008f26670 */
[----:B------:R-:W-:-:S09]  /*0250*/  MOV R19, RZ ;  /* 0x000000ff00137202 */ /* 0x000fd20000000f00 */
[----:B------:R-:W0:Y:S02]  /*0260*/  @!P0 LDC.64 R16, c[0x0][0x388] ;  /* 0x0000e200ff108b82 */ /* 0x000e240000000a00 */
[----:B------:R-:W2:Y:S01]  /*0270*/  @!P1 LDG.E.CONSTANT R19, desc[UR6][R14.64] ;  /* 0x000000060e139981 */ /* 0x000ea2000c1e9900 */
[----:B0-----:R-:W-:-:S05]  /*0280*/  @!P0 IMAD.WIDE R16, R7, 0x4, R16 ;  /* 0x0000000407108825 */ /* 0x001fca00078e0210 */
[----:B------:R-:W3:Y:S04]  /*0290*/  @!P0 LDG.E.CONSTANT R21, desc[UR6][R16.64] ;  /* 0x0000000610158981 */ /* 0x000ee8000c1e9900 */
[----:B--2---:R-:W-:Y:S04]  /*02a0*/  STS [R12], R19 ;  /* 0x000000130c007388 */ /* 0x004fe80000000800 */
[----:B---3--:R-:W-:Y:S01]  /*02b0*/  STS [R10], R21 ;  /* 0x000000150a007388 */ /* 0x008fe20000000800 */
[----:B------:R-:W-:Y:S06]  /*02c0*/  BAR.SYNC.DEFER_BLOCKING 0x0 ;  /* 0x0000000000007b1d */ /* 0x000fec0000010000 */
[----:B------:R-:W-:Y:S04]  /*02d0*/  LDS R23, [R8] ;  /* 0x0000000008177984 */ /* 0x000fe80000000800 */
[----:B------:R-:W0:Y:S04]  /*02e0*/  LDS R20, [R11] ;  /* 0x000000000b147984 */ /* 0x000e280000000800 */
[----:B------:R-:W-:Y:S04]  /*02f0*/  LDS R27, [R8+0x4] ;  /* 0x00000400081b7984 */ /* 0x000fe80000000800 */
[----:B------:R-:W1:Y:S04]  /*0300*/  LDS R26, [R11+0x84] ;  /* 0x000084000b1a7984 */ /* 0x000e680000000800 */
[----:B------:R-:W-:Y:S04]  /*0310*/  LDS R24, [R8+0x8] ;  /* 0x0000080008187984 */ /* 0x000fe80000000800 */
[----:B------:R-:W2:Y:S04]  /*0320*/  LDS R25, [R11+0x108] ;  /* 0x000108000b197984 */ /* 0x000ea80000000800 */
[----:B------:R-:W-:Y:S04]  /*0330*/  LDS R14, [R8+0xc] ;  /* 0x00000c00080e7984 */ /* 0x000fe80000000800 */
[----:B------:R-:W3:Y:S04]  /*0340*/  LDS R15, [R11+0x18c] ;  /* 0x00018c000b0f7984 */ /* 0x000ee80000000800 */
[----:B------:R-:W-:Y:S04]  /*0350*/  LDS R16, [R8+0x10] ;  /* 0x0000100008107984 */ /* 0x000fe80000000800 */
[----:B------:R-:W4:Y:S04]  /*0360*/  LDS R17, [R11+0x210] ;  /* 0x000210000b117984 */ /* 0x000f280000000800 */
[----:B------:R-:W-:Y:S01]  /*0370*/  LDS R22, [R8+0x14] ;  /* 0x0000140008167984 */ /* 0x000fe20000000800 */
[----:B0-----:R-:W-:-:S03]  /*0380*/  FFMA R20, R23, R20, R18 ;  /* 0x0000001417147223 */ /* 0x001fc60000000012 */
[----:B------:R-:W-:Y:S04]  /*0390*/  LDS R19, [R11+0x318] ;  /* 0x000318000b137984 */ /* 0x000fe80000000800 */
[----:B------:R-:W0:Y:S04]  /*03a0*/  LDS R23, [R11+0x294] ;  /* 0x000294000b177984 */ /* 0x000e280000000800 */
[----:B------:R-:W5:Y:S01]  /*03b0*/  LDS R18, [R8+0x18] ;  /* 0x0000180008127984 */ /* 0x000f620000000800 */
[----:B-1----:R-:W-:-:S03]  /*03c0*/  FFMA R27, R27, R26, R20 ;  /* 0x0000001a1b1b7223 */ /* 0x002fc60000000014 */
[----:B------:R-:W-:Y:S04]  /*03d0*/  LDS R20, [R8+0x1c] ;  /* 0x00001c0008147984 */ /* 0x000fe80000000800 */
[----:B------:R-:W1:Y:S01]  /*03e0*/  LDS R21, [R11+0x39c] ;  /* 0x00039c000b157984 */ /* 0x000e620000000800 */
[----:B--2---:R-:W-:-:S03]  /*03f0*/  FFMA R25, R24, R25, R27 ;  /* 0x0000001918197223 */ /* 0x004fc6000000001b */
[----:B------:R-:W-:Y:S01]  /*0400*/  LDS R24, [R8+0x24] ;  /* 0x0000240008187984 */ /* 0x000fe20000000800 */
[----:B---3--:R-:W-:-:S03]  /*0410*/  FFMA R25, R14, R15, R25 ;  /* 0x0000000f0e197223 */ /* 0x008fc60000000019 */
[----:B------:R-:W-:Y:S04]  /*0420*/  LDS R14, [R8+0x20] ;  /* 0x00002000080e7984 */ /* 0x000fe80000000800 */
[----:B------:R-:W2:Y:S01]  /*0430*/  LDS R15, [R11+0x420] ;  /* 0x000420000b0f7984 */ /* 0x000ea20000000800 */
[----:B----4-:R-:W-:-:S03]  /*0440*/  FFMA R17, R16, R17, R25 ;  /* 0x0000001110117223 */ /* 0x010fc60000000019 */
[----:B------:R-:W3:Y:S04]  /*0450*/  LDS R25, [R11+0x4a4] ;  /* 0x0004a4000b197984 */ /* 0x000ee80000000800 */
[----:B------:R-:W-:Y:S01]  /*0460*/  LDS R16, [R8+0x28] ;  /* 0x0000280008107984 */ /* 0x000fe20000000800 */
[----:B0-----:R-:W-:-:S03]  /*0470*/  FFMA R23, R22, R23, R17 ;  /* 0x0000001716177223 */ /* 0x001fc60000000011 */
[----:B------:R-:W0:Y:S01]  /*0480*/  LDS R17, [R11+0x528] ;  /* 0x000528000b117984 */ /* 0x000e220000000800 */
[----:B-----5:R-:W-:-:S03]  /*0490*/  FFMA R23, R18, R19, R23 ;  /* 0x0000001312177223 */ /* 0x020fc60000000017 */
[----:B------:R-:W-:Y:S04]  /*04a0*/  LDS R18, [R8+0x2c] ;  /* 0x00002c0008127984 */ /* 0x000fe80000000800 */
[----:B------:R-:W4:Y:S01]  /*04b0*/  LDS R19, [R11+0x5ac] ;  /* 0x0005ac000b137984 */ /* 0x000f220000000800 */
[----:B-1----:R-:W-:-:S03]  /*04c0*/  FFMA R27, R20, R21, R23 ;  /* 0x00000015141b7223 */ /* 0x002fc60000000017 */
[----:B------:R-:W-:Y:S04]  /*04d0*/  LDS R20, [R8+0x30] ;  /* 0x0000300008147984 */ /* 0x000fe80000000800 */
[----:B------:R-:W1:Y:S04]  /*04e0*/  LDS R21, [R11+0x630] ;  /* 0x000630000b157984 */ /* 0x000e680000000800 */
[----:B------:R-:W-:Y:S04]  /*04f0*/  LDS R22, [R8+0x34] ;  /* 0x0000340008167984 */ /* 0x000fe80000000800 */
[----:B------:R-:W5:Y:S01]  /*0500*/  LDS R23, [R11+0x6b4] ;  /* 0x0006b4000b177984 */ /* 0x000f620000000800 */
[----:B--2---:R-:W-:-:S03]  /*0510*/  FFMA R15, R14, R15, R27 ;  /* 0x0000000f0e0f7223 */ /* 0x004fc6000000001b */
[----:B------:R-:W-:Y:S01]  /*0520*/  LDS R14, [R8+0x38] ;  /* 0x00003800080e7984 */ /* 0x000fe20000000800 */
[----:B---3--:R-:W-:-:S03]  /*0530*/  FFMA R25, R24, R25, R15 ;  /* 0x0000001918197223 */ /* 0x008fc6000000000f */
[----:B------:R-:W2:Y:S04]  /*0540*/  LDS R15, [R11+0x738] ;  /* 0x000738000b0f7984 */ /* 0x000ea80000000800 */
[----:B------:R-:W-:Y:S01]  /*0550*/  LDS R24, [R8+0x48] ;  /* 0x0000480008187984 */ /* 0x000fe20000000800 */
[----:B0-----:R-:W-:-:S03]  /*0560*/  FFMA R25, R16, R17, R25 ;  /* 0x0000001110197223 */ /* 0x001fc60000000019 */
[----:B------:R-:W-:Y:S04]  /*0570*/  LDS R16, [R8+0x3c] ;  /* 0x00003c0008107984 */ /* 0x000fe80000000800 */
[----:B------:R-:W0:Y:S01]  /*0580*/  LDS R17, [R11+0x7bc] ;  /* 0x0007bc000b117984 */ /* 0x000e220000000800 */
[----:B----4-:R-:W-:-:S03]  /*0590*/  FFMA R25, R18, R19, R25 ;  /* 0x0000001312197223 */ /* 0x010fc60000000019 */
[----:B------:R-:W-:Y:S04]  /*05a0*/  LDS R18, [R8+0x40] ;  /* 0x0000400008127984 */ /* 0x000fe80000000800 */
[----:B------:R-:W3:Y:S01]  /*05b0*/  LDS R19, [R11+0x840] ;  /* 0x000840000b137984 */ /* 0x000ee20000000800 */
[----:B-1----:R-:W-:-:S03]  /*05c0*/  FFMA R25, R20, R21, R25 ;  /* 0x0000001514197223 */ /* 0x002fc60000000019 */
[----:B------:R-:W-:Y:S04]  /*05d0*/  LDS R20, [R8+0x44] ;  /* 0x0000440008147984 */ /* 0x000fe80000000800 */
[----:B------:R-:W1:Y:S01]  /*05e0*/  LDS R21, [R11+0x8c4] ;  /* 0x0008c4000b157984 */ /* 0x000e620000000800 */
[----:B-----5:R-:W-:-:S03]  /*05f0*/  FFMA R27, R22, R23, R25 ;  /* 0x00000017161b7223 */ /* 0x020fc60000000019 */
[----:B------:R-:W4:Y:S04]  /*0600*/  LDS R25, [R11+0x948] ;  /* 0x000948000b197984 */ /* 0x000f280000000800 */
[----:B------:R-:W-:Y:S04]  /*0610*/  LDS R22, [R8+0x4c] ;  /* 0x00004c0008167984 */ /* 0x000fe80000000800 */
[----:B------:R-:W5:Y:S01]  /*0620*/  LDS R23, [R11+0x9cc] ;  /* 0x0009cc000b177984 */ /* 0x000f620000000800 */
[----:B--2---:R-:W-:-:S03]  /*0630*/  FFMA R15, R14, R15, R27 ;  /* 0x0000000f0e0f7223 */ /* 0x004fc6000000001b */
[----:B------:R-:W-:Y:S01]  /*0640*/  LDS R14, [R8+0x50] ;  /* 0x00005000080e7984 */ /* 0x000fe20000000800 */
[----:B0-----:R-:W-:-:S03]  /*0650*/  FFMA R17, R16, R17, R15 ;  /* 0x0000001110117223 */ /* 0x001fc6000000000f */
[----:B------:R-:W0:Y:S04]  /*0660*/  LDS R15, [R11+0xa50] ;  /* 0x000a50000b0f7984 */ /* 0x000e280000000800 */
[----:B------:R-:W-:Y:S01]  /*0670*/  LDS R16, [R8+0x54] ;  /* 0x0000540008107984 */ /* 0x000fe20000000800 */
[----:B---3--:R-:W-:-:S03]  /*0680*/  FFMA R19, R18, R19, R17 ;  /* 0x0000001312137223 */ /* 0x008fc60000000011 */
[----:B------:R-:W2:Y:S04]  /*0690*/  LDS R17, [R11+0xad4] ;  /* 0x000ad4000b117984 */ /* 0x000ea80000000800 */
[----:B------:R-:W-:Y:S01]  /*06a0*/  LDS R18, [R8+0x58] ;  /* 0x0000580008127984 */ /* 0x000fe20000000800 */
[----:B-1----:R-:W-:-:S03]  /*06b0*/  FFMA R21, R20, R21, R19 ;  /* 0x0000001514157223 */ /* 0x002fc60000000013 */
[----:B------:R-:W1:Y:S01]  /*06c0*/  LDS R19, [R11+0xb58] ;  /* 0x000b58000b137984 */ /* 0x000e620000000800 */
[----:B----4-:R-:W-:-:S03]  /*06d0*/  FFMA R25, R24, R25, R21 ;  /* 0x0000001918197223 */ /* 0x010fc60000000015 */
[----:B------:R-:W-:Y:S04]  /*06e0*/  LDS R20, [R8+0x5c] ;  /* 0x00005c0008147984 */ /* 0x000fe80000000800 */
[----:B------:R-:W3:Y:S01]  /*06f0*/  LDS R21, [R11+0xbdc] ;  /* 0x000bdc000b157984 */ /* 0x000ee20000000800 */
[----:B-----5:R-:W-:-:S03]  /*0700*/  FFMA R27, R22, R23, R25 ;  /* 0x00000017161b7223 */ /* 0x020fc60000000019 */
[----:B------:R-:W-:Y:S04]  /*0710*/  LDS R24, [R8+0x60] ;  /* 0x0000600008187984 */ /* 0x000fe80000000800 */
[----:B------:R-:W4:Y:S04]  /*0720*/  LDS R25, [R11+0xc60] ;  /* 0x000c60000b197984 */ /* 0x000f280000000800 */
[----:B------:R-:W-:Y:S04]  /*0730*/  LDS R23, [R8+0x64] ;  /* 0x0000640008177984 */ /* 0x000fe80000000800 */
[----:B------:R-:W5:Y:S01]  /*0740*/  LDS R22, [R11+0xce4] ;  /* 0x000ce4000b167984 */ /* 0x000f620000000800 */
[----:B0-----:R-:W-:-:S03]  /*0750*/  FFMA R15, R14, R15, R27 ;  /* 0x0000000f0e0f7223 */ /* 0x001fc6000000001b */
[----:B------:R-:W-:Y:S01]  /*0760*/  LDS R14, [R8+0x68] ;  /* 0x00006800080e7984 */ /* 0x000fe20000000800 */
[----:B--2---:R-:W-:-:S03]  /*0770*/  FFMA R17, R16, R17, R15 ;  /* 0x0000001110117223 */ /* 0x004fc6000000000f */
[----:B------:R-:W0:Y:S04]  /*0780*/  LDS R15, [R11+0xd68] ;  /* 0x000d68000b0f7984 */ /* 0x000e280000000800 */
[----:B------:R-:W-:Y:S01]  /*0790*/  LDS R16, [R8+0x6c] ;  /* 0x00006c0008107984 */ /* 0x000fe20000000800 */
[----:B-1----:R-:W-:-:S03]  /*07a0*/  FFMA R19, R18, R19, R17 ;  /* 0x0000001312137223 */ /* 0x002fc60000000011 */
[----:B------:R-:W1:Y:S04]  /*07b0*/  LDS R17, [R11+0xdec] ;  /* 0x000dec000b117984 */ /* 0x000e680000000800 */
[----:B------:R-:W-:Y:S01]  /*07c0*/  LDS R18, [R8+0x70] ;  /* 0x0000700008127984 */ /* 0x000fe20000000800 */
[----:B---3--:R-:W-:-:S03]  /*07d0*/  FFMA R21, R20, R21, R19 ;  /* 0x0000001514157223 */ /* 0x008fc60000000013 */
[----:B------:R-:W2:Y:S04]  /*07e0*/  LDS R19, [R11+0xe70] ;  /* 0x000e70000b137984 */ /* 0x000ea80000000800 */
[----:B------:R-:W-:Y:S01]  /*07f0*/  LDS R20, [R8+0x74] ;  /* 0x0000740008147984 */ /* 0x000fe20000000800 */
[----:B----4-:R-:W-:-:S03]  /*0800*/  FFMA R24, R24, R25, R21 ;  /* 0x0000001918187223 */ /* 0x010fc60000000015 */
[----:B------:R-:W3:Y:S04]  /*0810*/  LDS R21, [R11+0xef4] ;  /* 0x000ef4000b157984 */ /* 0x000ee80000000800 */
[----:B------:R-:W-:Y:S01]  /*0820*/  LDS R25, [R11+0xf78] ;  /* 0x000f78000b197984 */ /* 0x000fe20000000800 */
[----:B-----5:R-:W-:-:S03]  /*0830*/  FFMA R27, R23, R22, R24 ;  /* 0x00000016171b7223 */ /* 0x020fc60000000018 */
[----:B------:R-:W4:Y:S04]  /*0840*/  LDS R24, [R8+0x78] ;  /* 0x0000780008187984 */ /* 0x000f280000000800 */
[----:B------:R-:W-:Y:S04]  /*0850*/  LDS R22, [R8+0x7c] ;  /* 0x00007c0008167984 */ /* 0x000fe80000000800 */
[----:B------:R-:W5:Y:S01]  /*0860*/  LDS R23, [R11+0xffc] ;  /* 0x000ffc000b177984 */ /* 0x000f620000000800 */
[----:B0-----:R-:W-:Y:S01]  /*0870*/  FFMA R15, R14, R15, R27 ;  /* 0x0000000f0e0f7223 */ /* 0x001fe2000000001b */
[----:B------:R-:W-:-:S03]  /*0880*/  UIADD3 UR4, UPT, UPT, UR4, 0x20, URZ ;  /* 0x0000002004047890 */ /* 0x000fc6000fffe0ff */
[----:B-1----:R-:W-:Y:S01]  /*0890*/  FFMA R15, R16, R17, R15 ;  /* 0x00000011100f7223 */ /* 0x002fe2000000000f */
[----:B------:R-:W-:-:S03]  /*08a0*/  UISETP.GE.AND UP0, UPT, UR4, UR9, UPT ;  /* 0x000000090400728c */ /* 0x000fc6000bf06270 */
[----:B--2---:R-:W-:-:S04]  /*08b0*/  FFMA R15, R18, R19, R15 ;  /* 0x00000013120f7223 */ /* 0x004fc8000000000f */
[----:B---3--:R-:W-:Y:S01]  /*08c0*/  FFMA R15, R20, R21, R15 ;  /* 0x00000015140f7223 */ /* 0x008fe2000000000f */
[----:B------:R-:W-:Y:S02]  /*08d0*/  IADD3 R0, PT, PT, R0, 0x20, RZ ;  /* 0x0000002000007810 */ /* 0x000fe40007ffe0ff */
[----:B------:R-:W-:Y:S01]  /*08e0*/  IADD3 R9, PT, PT, R9, 0x20, RZ ;  /* 0x0000002009097810 */ /* 0x000fe20007ffe0ff */
[----:B----4-:R-:W-:Y:S01]  /*08f0*/  FFMA R15, R24, R25, R15 ;  /* 0x00000019180f7223 */ /* 0x010fe2000000000f */
[----:B------:R-:W-:Y:S02]  /*0900*/  IADD3 R13, PT, PT, R13, 0x20, RZ ;  /* 0x000000200d0d7810 */ /* 0x000fe40007ffe0ff */
[----:B------:R-:W-:Y:S01]  /*0910*/  LEA R7, R6, R7, 0x5 ;  /* 0x0000000706077211 */ /* 0x000fe200078e28ff */
[----:B-----5:R-:W-:Y:S01]  /*0920*/  FFMA R18, R22, R23, R15 ;  /* 0x0000001716127223 */ /* 0x020fe2000000000f */
[----:B------:R-:W-:Y:S06]  /*0930*/  BAR.SYNC.DEFER_BLOCKING 0x0 ;  /* 0x0000000000007b1d */ /* 0x000fec0000010000 */
[----:B------:R-:W-:Y:S05]  /*0940*/  BRA.U !UP0, `(.L_x_1) ;  /* 0xfffffff908287547 */ /* 0x000fea000b83ffff */
.L_x_0:
[----:B------:R-:W0:Y:S01]  /*0950*/  LDCU UR4, c[0x0][0x398] ;  /* 0x00007300ff0477ac */ /* 0x000e220008000800 */
[----:B------:R-:W-:-:S04]  /*0960*/  ISETP.GE.AND P0, PT, R5, UR10, PT ;  /* 0x0000000a05007c0c */ /* 0x000fc8000bf06270 */
[----:B0-----:R-:W-:-:S13]  /*0970*/  ISETP.GE.OR P0, PT, R4, UR4, P0 ;  /* 0x0000000404007c0c */ /* 0x001fda0008706670 */
[----:B------:R-:W-:Y:S05]  /*0980*/  @P0 EXIT ;  /* 0x000000000000094d */ /* 0x000fea0003800000 */
[----:B------:R-:W0:Y:S01]  /*0990*/  LDC.64 R2, c[0x0][0x390] ;  /* 0x0000e400ff027b82 */ /* 0x000e220000000a00 */
[----:B------:R-:W-:-:S04]  /*09a0*/  IMAD R5, R4, UR10, R5 ;  /* 0x0000000a04057c24 */ /* 0x000fc8000f8e0205 */
[----:B0-----:R-:W-:-:S05]  /*09b0*/  IMAD.WIDE R2, R5, 0x4, R2 ;  /* 0x0000000405027825 */ /* 0x001fca00078e0202 */
[----:B------:R-:W-:Y:S01]  /*09c0*/  STG.E desc[UR6][R2.64], R18 ;  /* 0x0000001202007986 */ /* 0x000fe2000c101906 */
[----:B------:R-:W-:Y:S05]  /*09d0*/  EXIT ;  /* 0x000000000000794d */ /* 0x000fea0003800000 */
.L_x_2:
[----:B------:R-:W-:-:S00]  /*09e0*/  BRA `(.L_x_2) ;  /* 0xfffffffc00fc7947 */ /* 0x000fc0000383ffff */
[----:B------:R-:W-:-:S00]  /*09f0*/  NOP ;  /* 0x0000000000007918 */ /* 0x000fc00000000000 */
        /* <DEDUP_REMOVED lines=8> */
.L_x_3:


//--------------------- .nv.shared._Z11gemm_sharedPKfS0_Pfiii --------------------------
	.section	.nv.shared._Z11gemm_sharedPKfS0_Pfiii,"aw",@nobits
	.sectionflags	@""
	.align	4
.nv.shared._Z11gemm_sharedPKfS0_Pfiii:
	.zero		9472


//--------------------- .nv.shared.reserved.0     --------------------------
	.section	.nv.shared.reserved.0,"aw",@nobits
	.weak		__nv_reservedSMEM_offset_0_alias
	.size		__nv_reservedSMEM_offset_0_alias, 0, 64
	.other		__nv_reservedSMEM_offset_0_alias,@"STO_CUDA_RESERVED_SHARED STV_DEFAULT"
__nv_reservedSMEM_offset_0_alias:
	.zero		0
	.zero		64


//--------------------- .nv.constant0._Z11gemm_sharedPKfS0_Pfiii --------------------------
	.section	.nv.constant0._Z11gemm_sharedPKfS0_Pfiii,"a",@progbits
	.sectionflags	@""
	.align	4
.nv.constant0._Z11gemm_sharedPKfS0_Pfiii:
	.zero		932


//--------------------- SYMBOLS --------------------------

	.type		.nv.reservedSmem.offset0,@object
	.size		.nv.reservedSmem.offset0,0x4
	.type		.nv.reservedSmem.cap,@object
	.size		.nv.reservedSmem.cap,0x4
